//
// Generated by NVIDIA NVVM Compiler
//
// Compiler Build ID: CL-36424714
// Cuda compilation tools, release 13.0, V13.0.88
// Based on NVVM 20.0.0
//

.version 9.0
.target sm_100
.address_size 64

	// .globl	_Z11hello_worldv
.extern .func  (.param .b32 func_retval0) vprintf
(
	.param .b64 vprintf_param_0,
	.param .b64 vprintf_param_1
)
;
.global .align 1 .b8 $str[44] = {72, 101, 108, 108, 111, 32, 87, 111, 114, 108, 100, 32, 102, 114, 111, 109, 32, 71, 80, 85, 32, 116, 104, 114, 101, 97, 100, 32, 37, 100, 32, 111, 102, 32, 98, 108, 111, 99, 107, 32, 37, 100, 10};

.visible .entry _Z11hello_worldv()
{
	.local .align 8 .b8 	__local_depot0[8];
	.reg .b64 	%SP;
	.reg .b64 	%SPL;
	.reg .b32 	%r<5>;
	.reg .b64 	%rd<5>;

	mov.u64 	%SPL, __local_depot0;
	cvta.local.u64 	%SP, %SPL;
	add.u64 	%rd1, %SP, 0;
	add.u64 	%rd2, %SPL, 0;
	mov.u32 	%r1, %tid.x;
	mov.u32 	%r2, %ctaid.x;
	st.local.v2.u32 	[%rd2], {%r1, %r2};
	mov.u64 	%rd3, $str;
	cvta.global.u64 	%rd4, %rd3;
	{ // callseq 0, 0
	.param .b64 param0;
	st.param.b64 	[param0], %rd4;
	.param .b64 param1;
	st.param.b64 	[param1], %rd1;
	.param .b32 retval0;
	call.uni (retval0), 
	vprintf, 
	(
	param0, 
	param1
	);
	ld.param.b32 	%r3, [retval0];
	} // callseq 0
	ret;

}


// ===== COMPILED SASS (sm_100) =====

	.target	sm_100

	.elftype	@"ET_EXEC"


//--------------------- .note.nv.tkinfo           --------------------------
	.section	.note.nv.tkinfo,"",@"SHT_NOTE"
	.sectionflags	@"SHF_NOTE_NV_TKINFO"
	.tkinfo
        /*0018*/ 	.word	0x00000002
        /*0030*/ 	.string	""
        /*0030*/ 	.string	"ptxas"
        /*0030*/ 	.string	"Cuda compilation tools, release 13.0, V13.0.88"
        /*0030*/ 	.string	"Build cuda_13.0.r13.0/compiler.36424714_0"
        /*0030*/ 	.string	"-arch sm_100 -m 64 "



//--------------------- .note.nv.cuinfo           --------------------------
	.section	.note.nv.cuinfo,"",@"SHT_NOTE"
	.sectionflags	@"SHF_NOTE_NV_CUINFO"
        /*0018*/ 	.short	0x0002
        /*001a*/ 	.short	0x0064
        /*001c*/ 	.short	0x0082
	.zero		2


//--------------------- .nv.info                  --------------------------
	.section	.nv.info,"",@"SHT_CUDA_INFO"
	.align	4


	//----- nvinfo : EIATTR_REGCOUNT
	.align		4
        /*0000*/ 	.byte	0x04, 0x2f
        /*0002*/ 	.short	(.L_2 - .L_1)
	.align		4
.L_1:
        /*0004*/ 	.word	index@(_Z11hello_worldv)
        /*0008*/ 	.word	0x00000018


	//----- nvinfo : EIATTR_FRAME_SIZE
	.align		4
.L_2:
        /*000c*/ 	.byte	0x04, 0x11
        /*000e*/ 	.short	(.L_4 - .L_3)
	.align		4
.L_3:
        /*0010*/ 	.word	index@(_Z11hello_worldv)
        /*0014*/ 	.word	0x00000008


	//----- nvinfo : EIATTR_MIN_STACK_SIZE
	.align		4
.L_4:
        /*0018*/ 	.byte	0x04, 0x12
        /*001a*/ 	.short	(.L_6 - .L_5)
	.align		4
.L_5:
        /*001c*/ 	.word	index@(_Z11hello_worldv)
        /*0020*/ 	.word	0x00000008
.L_6:


//--------------------- .nv.compat                --------------------------
	.section	.nv.compat,"",@"SHT_CUDA_COMPAT_INFO"
	.align	4
        /*0000*/ 	.byte	0x02, 0x09, 0x00, 0x00, 0x02, 0x02, 0x01, 0x00, 0x02, 0x05, 0x05, 0x00, 0x03, 0x07, 0x01, 0x01
        /*0010*/ 	.byte	0x02, 0x03, 0x00, 0x00, 0x02, 0x06, 0x01, 0x00, 0x04, 0x0b, 0x08, 0x00, 0x09, 0x00, 0x00, 0x00
        /*0020*/ 	.byte	0x00, 0x00, 0x00, 0x00


//--------------------- .nv.info._Z11hello_worldv --------------------------
	.section	.nv.info._Z11hello_worldv,"",@"SHT_CUDA_INFO"
	.sectionflags	@""
	.align	4


	//----- nvinfo : EIATTR_CUDA_API_VERSION
	.align		4
        /*0000*/ 	.byte	0x04, 0x37
        /*0002*/ 	.short	(.L_8 - .L_7)
.L_7:
        /*0004*/ 	.word	0x00000082


	//----- nvinfo : EIATTR_SPARSE_MMA_MASK
	.align		4
.L_8:
        /*0008*/ 	.byte	0x03, 0x50
        /*000a*/ 	.short	0x0000


	//----- nvinfo : EIATTR_MAXREG_COUNT
	.align		4
        /*000c*/ 	.byte	0x03, 0x1b
        /*000e*/ 	.short	0x00ff


	//----- nvinfo : EIATTR_EXTERNS
	.align		4
        /*0010*/ 	.byte	0x04, 0x0f
        /*0012*/ 	.short	(.L_10 - .L_9)


	//   ....[0]....
	.align		4
.L_9:
        /*0014*/ 	.word	index@(vprintf)


	//----- nvinfo : EIATTR_MERCURY_ISA_VERSION
	.align		4
.L_10:
        /*0018*/ 	.byte	0x03, 0x5f
        /*001a*/ 	.short	0x0101


	//----- nvinfo : EIATTR_VRC_CTA_INIT_COUNT
	.align		4
        /*001c*/ 	.byte	0x02, 0x4a
	.zero		1
	.zero		1


	//----- nvinfo : EIATTR_SYSCALL_OFFSETS
	.align		4
        /*0020*/ 	.byte	0x04, 0x46
        /*0022*/ 	.short	(.L_12 - .L_11)


	//   ....[0]....
.L_11:
        /*0024*/ 	.word	0x000000f0


	//----- nvinfo : EIATTR_EXIT_INSTR_OFFSETS
	.align		4
.L_12:
        /*0028*/ 	.byte	0x04, 0x1c
        /*002a*/ 	.short	(.L_14 - .L_13)


	//   ....[0]....
.L_13:
        /*002c*/ 	.word	0x00000100


	//----- nvinfo : EIATTR_SW_WAR
	.align		4
.L_14:
        /*0030*/ 	.byte	0x04, 0x36
        /*0032*/ 	.short	(.L_16 - .L_15)
.L_15:
        /*0034*/ 	.word	0x00000008
.L_16:


//--------------------- .nv.callgraph             --------------------------
	.section	.nv.callgraph,"",@"SHT_CUDA_CALLGRAPH"
	.align	4
	.sectionentsize	8
	.align		4
        /*0000*/ 	.word	0x00000000
	.align		4
        /*0004*/ 	.word	0xffffffff
	.align		4
        /*0008*/ 	.word	index@(_Z11hello_worldv)
	.align		4
        /*000c*/ 	.word	index@(vprintf)
	.align		4
        /*0010*/ 	.word	0x00000000
	.align		4
        /*0014*/ 	.word	0xfffffffe
	.align		4
        /*0018*/ 	.word	0x00000000
	.align		4
        /*001c*/ 	.word	0xfffffffd
	.align		4
        /*0020*/ 	.word	0x00000000
	.align		4
        /*0024*/ 	.word	0xfffffffc


//--------------------- .nv.constant4             --------------------------
	.section	.nv.constant4,"a",@progbits
	.align	8
	.align		8
.nv.constant4:
        /*0000*/ 	.dword	vprintf
	.align		8
        /*0008*/ 	.dword	$str


//--------------------- .text._Z11hello_worldv    --------------------------
	.section	.text._Z11hello_worldv,"ax",@progbits
	.align	128
        .global         _Z11hello_worldv
        .type           _Z11hello_worldv,@function
        .size           _Z11hello_worldv,(.L_x_2 - _Z11hello_worldv)
        .other          _Z11hello_worldv,@"STO_CUDA_ENTRY STV_DEFAULT"
_Z11hello_worldv:
.text._Z11hello_worldv:
[----:B------:R-:W0:Y:S01]  /*0000*/  LDC R1, c[0x0][0x37c] ;  /* 0x0000df00ff017b82 */ /* 0x000e220000000800 */
[----:B------:R-:W1:Y:S01]  /*0010*/  S2R R8, SR_TID.X ;  /* 0x0000000000087919 */ /* 0x000e620000002100 */
[----:B0-----:R-:W-:Y:S01]  /*0020*/  VIADD R1, R1, 0xfffffff8 ;  /* 0xfffffff801017836 */ /* 0x001fe20000000000 */
[----:B------:R-:W-:Y:S01]  /*0030*/  MOV R0, 0x0 ;  /* 0x0000000000007802 */ /* 0x000fe20000000f00 */
[----:B------:R-:W0:Y:S01]  /*0040*/  LDCU UR4, c[0x0][0x2f8] ;  /* 0x00005f00ff0477ac */ /* 0x000e220008000800 */
[----:B------:R-:W1:Y:S03]  /*0050*/  S2R R9, SR_CTAID.X ;  /* 0x0000000000097919 */ /* 0x000e660000002500 */
[----:B------:R2:W3:Y:S01]  /*0060*/  LDC.64 R2, c[0x4][R0] ;  /* 0x0100000000027b82 */ /* 0x0004e20000000a00 */
[----:B------:R-:W4:Y:S01]  /*0070*/  LDCU.64 UR6, c[0x4][0x8] ;  /* 0x01000100ff0677ac */ /* 0x000f220008000a00 */
[----:B------:R-:W5:Y:S01]  /*0080*/  LDCU UR5, c[0x0][0x2fc] ;  /* 0x00005f80ff0577ac */ /* 0x000f620008000800 */
[----:B0-----:R-:W-:Y:S01]  /*0090*/  IADD3 R6, P0, PT, R1, UR4, RZ ;  /* 0x0000000401067c10 */ /* 0x001fe2000ff1e0ff */
[----:B----4-:R-:W-:Y:S01]  /*00a0*/  IMAD.U32 R4, RZ, RZ, UR6 ;  /* 0x00000006ff047e24 */ /* 0x010fe2000f8e00ff */
[----:B------:R-:W-:-:S03]  /*00b0*/  MOV R5, UR7 ;  /* 0x0000000700057c02 */ /* 0x000fc60008000f00 */
[----:B-----5:R-:W-:Y:S01]  /*00c0*/  IMAD.X R7, RZ, RZ, UR5, P0 ;  /* 0x00000005ff077e24 */ /* 0x020fe200080e06ff */
[----:B-1----:R2:W-:Y:S07]  /*00d0*/  STL.64 [R1], R8 ;  /* 0x0000000801007387 */ /* 0x0025ee0000100a00 */
[----:B------:R-:W-:-:S07]  /*00e0*/  LEPC R20, `(.L_x_0) ;  /* 0x000000001014794e */ /* 0x000fce0000000000 */
[----:B--23--:R-:W-:Y:S05]  /*00f0*/  CALL.ABS.NOINC R2 ;  /* 0x0000000002007343 */ /* 0x00cfea0003c00000 */
.L_x_0:
[----:B------:R-:W-:Y:S05]  /*0100*/  EXIT ;  /* 0x000000000000794d */ /* 0x000fea0003800000 */
.L_x_1:
[----:B------:R-:W-:-:S00]  /*0110*/  BRA `(.L_x_1) ;  /* 0xfffffffc00fc7947 */ /* 0x000fc0000383ffff */
[----:B------:R-:W-:-:S00]  /*0120*/  NOP ;  /* 0x0000000000007918 */ /* 0x000fc00000000000 */
        /* <DEDUP_REMOVED lines=13> */
.L_x_2:


//--------------------- .nv.global.init           --------------------------
	.section	.nv.global.init,"aw",@progbits
.nv.global.init:
	.type		$str,@object
	.size		$str,(.L_0 - $str)
$str:
        /*0000*/ 	.byte	0x48, 0x65, 0x6c, 0x6c, 0x6f, 0x20, 0x57, 0x6f, 0x72, 0x6c, 0x64, 0x20, 0x66, 0x72, 0x6f, 0x6d
        /*0010*/ 	.byte	0x20, 0x47, 0x50, 0x55, 0x20, 0x74, 0x68, 0x72, 0x65, 0x61, 0x64, 0x20, 0x25, 0x64, 0x20, 0x6f
        /*0020*/ 	.byte	0x66, 0x20, 0x62, 0x6c, 0x6f, 0x63, 0x6b, 0x20, 0x25, 0x64, 0x0a, 0x00
.L_0:


//--------------------- .nv.shared.reserved.0     --------------------------
	.section	.nv.shared.reserved.0,"aw",@nobits
	.weak		__nv_reservedSMEM_offset_0_alias
	.size		__nv_reservedSMEM_offset_0_alias, 0, 64
	.other		__nv_reservedSMEM_offset_0_alias,@"STO_CUDA_RESERVED_SHARED STV_DEFAULT"
__nv_reservedSMEM_offset_0_alias:
	.zero		0
	.zero		64


//--------------------- .nv.constant0._Z11hello_worldv --------------------------
	.section	.nv.constant0._Z11hello_worldv,"a",@progbits
	.sectionflags	@""
	.align	4
.nv.constant0._Z11hello_worldv:
	.zero		896


//--------------------- SYMBOLS --------------------------

	.type		.nv.reservedSmem.offset0,@object
	.size		.nv.reservedSmem.offset0,0x4
	.type		vprintf,@function
